//
// Generated by NVIDIA NVVM Compiler
//
// Compiler Build ID: CL-36424714
// Cuda compilation tools, release 13.0, V13.0.88
// Based on NVVM 20.0.0
//

.version 9.0
.target sm_100
.address_size 64

	// .globl	_Z6kernelv
.extern .func  (.param .b32 func_retval0) vprintf
(
	.param .b64 vprintf_param_0,
	.param .b64 vprintf_param_1
)
;
.global .align 1 .b8 $str[25] = {84, 104, 105, 115, 32, 105, 115, 32, 116, 104, 101, 32, 67, 85, 68, 65, 32, 75, 101, 114, 110, 101, 108, 10};
.global .align 1 .b8 $str$1[34] = {72, 101, 108, 108, 111, 32, 102, 114, 111, 109, 32, 116, 104, 114, 101, 97, 100, 32, 37, 100, 32, 105, 110, 32, 98, 108, 111, 99, 107, 32, 37, 100, 10};

.visible .entry _Z6kernelv()
{
	.local .align 8 .b8 	__local_depot0[8];
	.reg .b64 	%SP;
	.reg .b64 	%SPL;
	.reg .b32 	%r<7>;
	.reg .b64 	%rd<7>;

	mov.u64 	%SPL, __local_depot0;
	cvta.local.u64 	%SP, %SPL;
	add.u64 	%rd1, %SP, 0;
	add.u64 	%rd2, %SPL, 0;
	mov.u64 	%rd3, $str;
	cvta.global.u64 	%rd4, %rd3;
	{ // callseq 0, 0
	.param .b64 param0;
	st.param.b64 	[param0], %rd4;
	.param .b64 param1;
	st.param.b64 	[param1], 0;
	.param .b32 retval0;
	call.uni (retval0), 
	vprintf, 
	(
	param0, 
	param1
	);
	ld.param.b32 	%r1, [retval0];
	} // callseq 0
	mov.u32 	%r3, %tid.x;
	mov.u32 	%r4, %ctaid.x;
	st.local.v2.u32 	[%rd2], {%r3, %r4};
	mov.u64 	%rd5, $str$1;
	cvta.global.u64 	%rd6, %rd5;
	{ // callseq 1, 0
	.param .b64 param0;
	st.param.b64 	[param0], %rd6;
	.param .b64 param1;
	st.param.b64 	[param1], %rd1;
	.param .b32 retval0;
	call.uni (retval0), 
	vprintf, 
	(
	param0, 
	param1
	);
	ld.param.b32 	%r5, [retval0];
	} // callseq 1
	ret;

}


// ===== COMPILED SASS (sm_100) =====

	.target	sm_100

	.elftype	@"ET_EXEC"


//--------------------- .note.nv.tkinfo           --------------------------
	.section	.note.nv.tkinfo,"",@"SHT_NOTE"
	.sectionflags	@"SHF_NOTE_NV_TKINFO"
	.tkinfo
        /*0018*/ 	.word	0x00000002
        /*0030*/ 	.string	""
        /*0030*/ 	.string	"ptxas"
        /*0030*/ 	.string	"Cuda compilation tools, release 13.0, V13.0.88"
        /*0030*/ 	.string	"Build cuda_13.0.r13.0/compiler.36424714_0"
        /*0030*/ 	.string	"-arch sm_100 -m 64 "



//--------------------- .note.nv.cuinfo           --------------------------
	.section	.note.nv.cuinfo,"",@"SHT_NOTE"
	.sectionflags	@"SHF_NOTE_NV_CUINFO"
        /*0018*/ 	.short	0x0002
        /*001a*/ 	.short	0x0064
        /*001c*/ 	.short	0x0082
	.zero		2


//--------------------- .nv.info                  --------------------------
	.section	.nv.info,"",@"SHT_CUDA_INFO"
	.align	4


	//----- nvinfo : EIATTR_REGCOUNT
	.align		4
        /*0000*/ 	.byte	0x04, 0x2f
        /*0002*/ 	.short	(.L_3 - .L_2)
	.align		4
.L_2:
        /*0004*/ 	.word	index@(_Z6kernelv)
        /*0008*/ 	.word	0x00000018


	//----- nvinfo : EIATTR_FRAME_SIZE
	.align		4
.L_3:
        /*000c*/ 	.byte	0x04, 0x11
        /*000e*/ 	.short	(.L_5 - .L_4)
	.align		4
.L_4:
        /*0010*/ 	.word	index@(_Z6kernelv)
        /*0014*/ 	.word	0x00000008


	//----- nvinfo : EIATTR_MIN_STACK_SIZE
	.align		4
.L_5:
        /*0018*/ 	.byte	0x04, 0x12
        /*001a*/ 	.short	(.L_7 - .L_6)
	.align		4
.L_6:
        /*001c*/ 	.word	index@(_Z6kernelv)
        /*0020*/ 	.word	0x00000008
.L_7:


//--------------------- .nv.compat                --------------------------
	.section	.nv.compat,"",@"SHT_CUDA_COMPAT_INFO"
	.align	4
        /*0000*/ 	.byte	0x02, 0x09, 0x00, 0x00, 0x02, 0x02, 0x01, 0x00, 0x02, 0x05, 0x05, 0x00, 0x03, 0x07, 0x01, 0x01
        /*0010*/ 	.byte	0x02, 0x03, 0x00, 0x00, 0x02, 0x06, 0x01, 0x00, 0x04, 0x0b, 0x08, 0x00, 0x09, 0x00, 0x00, 0x00
        /*0020*/ 	.byte	0x00, 0x00, 0x00, 0x00


//--------------------- .nv.info._Z6kernelv       --------------------------
	.section	.nv.info._Z6kernelv,"",@"SHT_CUDA_INFO"
	.sectionflags	@""
	.align	4


	//----- nvinfo : EIATTR_CUDA_API_VERSION
	.align		4
        /*0000*/ 	.byte	0x04, 0x37
        /*0002*/ 	.short	(.L_9 - .L_8)
.L_8:
        /*0004*/ 	.word	0x00000082


	//----- nvinfo : EIATTR_SPARSE_MMA_MASK
	.align		4
.L_9:
        /*0008*/ 	.byte	0x03, 0x50
        /*000a*/ 	.short	0x0000


	//----- nvinfo : EIATTR_MAXREG_COUNT
	.align		4
        /*000c*/ 	.byte	0x03, 0x1b
        /*000e*/ 	.short	0x00ff


	//----- nvinfo : EIATTR_EXTERNS
	.align		4
        /*0010*/ 	.byte	0x04, 0x0f
        /*0012*/ 	.short	(.L_11 - .L_10)


	//   ....[0]....
	.align		4
.L_10:
        /*0014*/ 	.word	index@(vprintf)


	//----- nvinfo : EIATTR_MERCURY_ISA_VERSION
	.align		4
.L_11:
        /*0018*/ 	.byte	0x03, 0x5f
        /*001a*/ 	.short	0x0101


	//----- nvinfo : EIATTR_VRC_CTA_INIT_COUNT
	.align		4
        /*001c*/ 	.byte	0x02, 0x4a
	.zero		1
	.zero		1


	//----- nvinfo : EIATTR_SYSCALL_OFFSETS
	.align		4
        /*0020*/ 	.byte	0x04, 0x46
        /*0022*/ 	.short	(.L_13 - .L_12)


	//   ....[0]....
.L_12:
        /*0024*/ 	.word	0x000000d0


	//   ....[1]....
        /*0028*/ 	.word	0x00000180


	//----- nvinfo : EIATTR_EXIT_INSTR_OFFSETS
	.align		4
.L_13:
        /*002c*/ 	.byte	0x04, 0x1c
        /*002e*/ 	.short	(.L_15 - .L_14)


	//   ....[0]....
.L_14:
        /*0030*/ 	.word	0x00000190


	//----- nvinfo : EIATTR_SW_WAR
	.align		4
.L_15:
        /*0034*/ 	.byte	0x04, 0x36
        /*0036*/ 	.short	(.L_17 - .L_16)
.L_16:
        /*0038*/ 	.word	0x00000008
.L_17:


//--------------------- .nv.callgraph             --------------------------
	.section	.nv.callgraph,"",@"SHT_CUDA_CALLGRAPH"
	.align	4
	.sectionentsize	8
	.align		4
        /*0000*/ 	.word	0x00000000
	.align		4
        /*0004*/ 	.word	0xffffffff
	.align		4
        /*0008*/ 	.word	index@(_Z6kernelv)
	.align		4
        /*000c*/ 	.word	index@(vprintf)
	.align		4
        /*0010*/ 	.word	0x00000000
	.align		4
        /*0014*/ 	.word	0xfffffffe
	.align		4
        /*0018*/ 	.word	0x00000000
	.align		4
        /*001c*/ 	.word	0xfffffffd
	.align		4
        /*0020*/ 	.word	0x00000000
	.align		4
        /*0024*/ 	.word	0xfffffffc


//--------------------- .nv.constant4             --------------------------
	.section	.nv.constant4,"a",@progbits
	.align	8
	.align		8
.nv.constant4:
        /*0000*/ 	.dword	vprintf
	.align		8
        /*0008*/ 	.dword	$str
	.align		8
        /*0010*/ 	.dword	$str$1


//--------------------- .text._Z6kernelv          --------------------------
	.section	.text._Z6kernelv,"ax",@progbits
	.align	128
        .global         _Z6kernelv
        .type           _Z6kernelv,@function
        .size           _Z6kernelv,(.L_x_3 - _Z6kernelv)
        .other          _Z6kernelv,@"STO_CUDA_ENTRY STV_DEFAULT"
_Z6kernelv:
.text._Z6kernelv:
[----:B------:R-:W0:Y:S01]  /*0000*/  LDC R1, c[0x0][0x37c] ;  /* 0x0000df00ff017b82 */ /* 0x000e220000000800 */
[----:B------:R-:W-:Y:S01]  /*0010*/  MOV R2, 0x0 ;  /* 0x0000000000027802 */ /* 0x000fe20000000f00 */
[----:B------:R-:W1:Y:S01]  /*0020*/  LDCU UR4, c[0x0][0x2f8] ;  /* 0x00005f00ff0477ac */ /* 0x000e620008000800 */
[----:B0-----:R-:W-:Y:S01]  /*0030*/  VIADD R1, R1, 0xfffffff8 ;  /* 0xfffffff801017836 */ /* 0x001fe20000000000 */
[----:B------:R-:W-:-:S04]  /*0040*/  CS2R R6, SRZ ;  /* 0x0000000000067805 */ /* 0x000fc8000001ff00 */
[----:B------:R0:W2:Y:S01]  /*0050*/  LDC.64 R8, c[0x4][R2] ;  /* 0x0100000002087b82 */ /* 0x0000a20000000a00 */
[----:B------:R-:W3:Y:S01]  /*0060*/  LDCU.64 UR6, c[0x4][0x8] ;  /* 0x01000100ff0677ac */ /* 0x000ee20008000a00 */
[----:B------:R-:W4:Y:S01]  /*0070*/  LDCU UR5, c[0x0][0x2fc] ;  /* 0x00005f80ff0577ac */ /* 0x000f220008000800 */
[----:B-1----:R-:W-:Y:S01]  /*0080*/  IADD3 R16, P0, PT, R1, UR4, RZ ;  /* 0x0000000401107c10 */ /* 0x002fe2000ff1e0ff */
[----:B---3--:R-:W-:Y:S01]  /*0090*/  IMAD.U32 R4, RZ, RZ, UR6 ;  /* 0x00000006ff047e24 */ /* 0x008fe2000f8e00ff */
[----:B------:R-:W-:-:S03]  /*00a0*/  MOV R5, UR7 ;  /* 0x0000000700057c02 */ /* 0x000fc60008000f00 */
[----:B0---4-:R-:W-:-:S08]  /*00b0*/  IMAD.X R17, RZ, RZ, UR5, P0 ;  /* 0x00000005ff117e24 */ /* 0x011fd000080e06ff */
[----:B------:R-:W-:-:S07]  /*00c0*/  LEPC R20, `(.L_x_0) ;  /* 0x000000001014794e */ /* 0x000fce0000000000 */
[----:B--2---:R-:W-:Y:S05]  /*00d0*/  CALL.ABS.NOINC R8 ;  /* 0x0000000008007343 */ /* 0x004fea0003c00000 */
.L_x_0:
[----:B------:R-:W0:Y:S01]  /*00e0*/  S2R R8, SR_TID.X ;  /* 0x0000000000087919 */ /* 0x000e220000002100 */
[----:B------:R-:W1:Y:S01]  /*00f0*/  LDC.64 R2, c[0x4][R2] ;  /* 0x0100000002027b82 */ /* 0x000e620000000a00 */
[----:B------:R-:W2:Y:S01]  /*0100*/  LDCU.64 UR4, c[0x4][0x10] ;  /* 0x01000200ff0477ac */ /* 0x000ea20008000a00 */
[----:B------:R-:W-:Y:S01]  /*0110*/  IMAD.MOV.U32 R6, RZ, RZ, R16 ;  /* 0x000000ffff067224 */ /* 0x000fe200078e0010 */
[----:B------:R-:W0:Y:S01]  /*0120*/  S2R R9, SR_CTAID.X ;  /* 0x0000000000097919 */ /* 0x000e220000002500 */
[----:B------:R-:W-:Y:S01]  /*0130*/  MOV R7, R17 ;  /* 0x0000001100077202 */ /* 0x000fe20000000f00 */
[----:B--2---:R-:W-:Y:S01]  /*0140*/  IMAD.U32 R4, RZ, RZ, UR4 ;  /* 0x00000004ff047e24 */ /* 0x004fe2000f8e00ff */
[----:B------:R-:W-:Y:S01]  /*0150*/  MOV R5, UR5 ;  /* 0x0000000500057c02 */ /* 0x000fe20008000f00 */
[----:B0-----:R0:W-:Y:S06]  /*0160*/  STL.64 [R1], R8 ;  /* 0x0000000801007387 */ /* 0x0011ec0000100a00 */
[----:B------:R-:W-:-:S07]  /*0170*/  LEPC R20, `(.L_x_1) ;  /* 0x000000001014794e */ /* 0x000fce0000000000 */
[----:B01----:R-:W-:Y:S05]  /*0180*/  CALL.ABS.NOINC R2 ;  /* 0x0000000002007343 */ /* 0x003fea0003c00000 */
.L_x_1:
[----:B------:R-:W-:Y:S05]  /*0190*/  EXIT ;  /* 0x000000000000794d */ /* 0x000fea0003800000 */
.L_x_2:
[----:B------:R-:W-:-:S00]  /*01a0*/  BRA `(.L_x_2) ;  /* 0xfffffffc00fc7947 */ /* 0x000fc0000383ffff */
[----:B------:R-:W-:-:S00]  /*01b0*/  NOP ;  /* 0x0000000000007918 */ /* 0x000fc00000000000 */
        /* <DEDUP_REMOVED lines=12> */
.L_x_3:


//--------------------- .nv.global.init           --------------------------
	.section	.nv.global.init,"aw",@progbits
.nv.global.init:
	.type		$str,@object
	.size		$str,($str$1 - $str)
$str:
        /*0000*/ 	.byte	0x54, 0x68, 0x69, 0x73, 0x20, 0x69, 0x73, 0x20, 0x74, 0x68, 0x65, 0x20, 0x43, 0x55, 0x44, 0x41
        /*0010*/ 	.byte	0x20, 0x4b, 0x65, 0x72, 0x6e, 0x65, 0x6c, 0x0a, 0x00
	.type		$str$1,@object
	.size		$str$1,(.L_1 - $str$1)
$str$1:
        /*0019*/ 	.byte	0x48, 0x65, 0x6c, 0x6c, 0x6f, 0x20, 0x66, 0x72, 0x6f, 0x6d, 0x20, 0x74, 0x68, 0x72, 0x65, 0x61
        /*0029*/ 	.byte	0x64, 0x20, 0x25, 0x64, 0x20, 0x69, 0x6e, 0x20, 0x62, 0x6c, 0x6f, 0x63, 0x6b, 0x20, 0x25, 0x64
        /*0039*/ 	.byte	0x0a, 0x00
.L_1:


//--------------------- .nv.shared.reserved.0     --------------------------
	.section	.nv.shared.reserved.0,"aw",@nobits
	.weak		__nv_reservedSMEM_offset_0_alias
	.size		__nv_reservedSMEM_offset_0_alias, 0, 64
	.other		__nv_reservedSMEM_offset_0_alias,@"STO_CUDA_RESERVED_SHARED STV_DEFAULT"
__nv_reservedSMEM_offset_0_alias:
	.zero		0
	.zero		64


//--------------------- .nv.constant0._Z6kernelv  --------------------------
	.section	.nv.constant0._Z6kernelv,"a",@progbits
	.sectionflags	@""
	.align	4
.nv.constant0._Z6kernelv:
	.zero		896


//--------------------- SYMBOLS --------------------------

	.type		.nv.reservedSmem.offset0,@object
	.size		.nv.reservedSmem.offset0,0x4
	.type		vprintf,@function
